	.headerflags	@"EF_CUDA_TEXMODE_UNIFIED EF_CUDA_64BIT_ADDRESS EF_CUDA_ACCELERATORS EF_CUDA_SM90 EF_CUDA_VIRTUAL_SM(EF_CUDA_SM90)"
	.elftype	@"ET_EXEC"


//--------------------- .nv.info                  --------------------------
	.section	.nv.info,"",@"SHT_CUDA_INFO"
	.align	4


	//----- nvinfo : EIATTR_REGCOUNT
	.align		4
        /*0000*/ 	.byte	0x04, 0x2f
        /*0002*/ 	.short	(.L_1 - .L_0)
	.align		4
.L_0:
        /*0004*/ 	.word	index@(triton_poi_fused_convolution_silu_7)
        /*0008*/ 	.word	0x0000000e


	//----- nvinfo : EIATTR_MIN_STACK_SIZE
	.align		4
.L_1:
        /*000c*/ 	.byte	0x04, 0x12
        /*000e*/ 	.short	(.L_3 - .L_2)
	.align		4
.L_2:
        /*0010*/ 	.word	index@(triton_poi_fused_convolution_silu_7)
        /*0014*/ 	.word	0x00000000


	//----- nvinfo : EIATTR_FRAME_SIZE
	.align		4
.L_3:
        /*0018*/ 	.byte	0x04, 0x11
        /*001a*/ 	.short	(.L_5 - .L_4)
	.align		4
.L_4:
        /*001c*/ 	.word	index@(triton_poi_fused_convolution_silu_7)
        /*0020*/ 	.word	0x00000000


	//----- nvinfo : EIATTR_MIN_STACK_SIZE
	.align		4
.L_5:
        /*0024*/ 	.byte	0x04, 0x12
        /*0026*/ 	.short	(.L_7 - .L_6)
	.align		4
.L_6:
        /*0028*/ 	.word	index@(triton_poi_fused_convolution_silu_7)
        /*002c*/ 	.word	0x00000000
.L_7:


//--------------------- .nv.info.triton_poi_fused_convolution_silu_7 --------------------------
	.section	.nv.info.triton_poi_fused_convolution_silu_7,"",@"SHT_CUDA_INFO"
	.sectionflags	@""
	.align	4


	//----- nvinfo : EIATTR_CUDA_API_VERSION
	.align		4
        /*0000*/ 	.byte	0x04, 0x37
        /*0002*/ 	.short	(.L_9 - .L_8)
.L_8:
        /*0004*/ 	.word	0x0000007c


	//----- nvinfo : EIATTR_KPARAM_INFO
	.align		4
.L_9:
        /*0008*/ 	.byte	0x04, 0x17
        /*000a*/ 	.short	(.L_11 - .L_10)
.L_10:
        /*000c*/ 	.word	0x00000000
        /*0010*/ 	.short	0x0003
        /*0012*/ 	.short	0x0018
        /*0014*/ 	.byte	0x00, 0xf0, 0x11, 0x00


	//----- nvinfo : EIATTR_KPARAM_INFO
	.align		4
.L_11:
        /*0018*/ 	.byte	0x04, 0x17
        /*001a*/ 	.short	(.L_13 - .L_12)
.L_12:
        /*001c*/ 	.word	0x00000000
        /*0020*/ 	.short	0x0002
        /*0022*/ 	.short	0x0010
        /*0024*/ 	.byte	0x00, 0xf4, 0x21, 0x00


	//----- nvinfo : EIATTR_KPARAM_INFO
	.align		4
.L_13:
        /*0028*/ 	.byte	0x04, 0x17
        /*002a*/ 	.short	(.L_15 - .L_14)
.L_14:
        /*002c*/ 	.word	0x00000000
        /*0030*/ 	.short	0x0001
        /*0032*/ 	.short	0x0008
        /*0034*/ 	.byte	0x00, 0xf4, 0x21, 0x00


	//----- nvinfo : EIATTR_KPARAM_INFO
	.align		4
.L_15:
        /*0038*/ 	.byte	0x04, 0x17
        /*003a*/ 	.short	(.L_17 - .L_16)
.L_16:
        /*003c*/ 	.word	0x00000000
        /*0040*/ 	.short	0x0000
        /*0042*/ 	.short	0x0000
        /*0044*/ 	.byte	0x00, 0xf4, 0x21, 0x00


	//----- nvinfo : EIATTR_SPARSE_MMA_MASK
	.align		4
.L_17:
        /*0048*/ 	.byte	0x03, 0x50
        /*004a*/ 	.short	0x0000


	//----- nvinfo : EIATTR_MAXREG_COUNT
	.align		4
        /*004c*/ 	.byte	0x03, 0x1b
        /*004e*/ 	.short	0x00ff


	//----- nvinfo : EIATTR_EXIT_INSTR_OFFSETS
	.align		4
        /*0050*/ 	.byte	0x04, 0x1c
        /*0052*/ 	.short	(.L_19 - .L_18)


	//   ....[0]....
.L_18:
        /*0054*/ 	.word	0x00000280


	//   ....[1]....
        /*0058*/ 	.word	0x000002a0


	//----- nvinfo : EIATTR_REQNTID
	.align		4
.L_19:
        /*005c*/ 	.byte	0x04, 0x10
        /*005e*/ 	.short	(.L_21 - .L_20)
.L_20:
        /*0060*/ 	.word	0x00000080
        /*0064*/ 	.word	0x00000001
        /*0068*/ 	.word	0x00000001


	//----- nvinfo : EIATTR_CBANK_PARAM_SIZE
	.align		4
.L_21:
        /*006c*/ 	.byte	0x03, 0x19
        /*006e*/ 	.short	0x001c


	//----- nvinfo : EIATTR_PARAM_CBANK
	.align		4
        /*0070*/ 	.byte	0x04, 0x0a
        /*0072*/ 	.short	(.L_23 - .L_22)
	.align		4
.L_22:
        /*0074*/ 	.word	index@(.nv.constant0.triton_poi_fused_convolution_silu_7)
        /*0078*/ 	.short	0x0210
        /*007a*/ 	.short	0x001c


	//----- nvinfo : EIATTR_SW_WAR
	.align		4
.L_23:
        /*007c*/ 	.byte	0x04, 0x36
        /*007e*/ 	.short	(.L_25 - .L_24)
.L_24:
        /*0080*/ 	.word	0x00000008
.L_25:


//--------------------- .nv.callgraph             --------------------------
	.section	.nv.callgraph,"",@"SHT_CUDA_CALLGRAPH"
	.align	4
	.sectionentsize	8
	.align		4
        /*0000*/ 	.word	0x00000000
	.align		4
        /*0004*/ 	.word	0xffffffff
	.align		4
        /*0008*/ 	.word	0x00000000
	.align		4
        /*000c*/ 	.word	0xfffffffe
	.align		4
        /*0010*/ 	.word	0x00000000
	.align		4
        /*0014*/ 	.word	0xfffffffd
	.align		4
        /*0018*/ 	.word	0x00000000
	.align		4
        /*001c*/ 	.word	0xfffffffc


//--------------------- .text.triton_poi_fused_convolution_silu_7 --------------------------
	.section	.text.triton_poi_fused_convolution_silu_7,"ax",@progbits
	.align	128
        .global         triton_poi_fused_convolution_silu_7
        .type           triton_poi_fused_convolution_silu_7,@function
        .size           triton_poi_fused_convolution_silu_7,(.L_x_1 - triton_poi_fused_convolution_silu_7)
        .other          triton_poi_fused_convolution_silu_7,@"STO_CUDA_ENTRY STV_DEFAULT"
triton_poi_fused_convolution_silu_7:
.text.triton_poi_fused_convolution_silu_7:
[----:B------:R-:W0:Y:S02]  /*0000*/  LDC R1, c[0x0][0x28] ;  /* 0x00000a00ff017b82 */ /* 0x000e240000000800 */
[----:B------:R-:W1:Y:S01]  /*0010*/  S2R R0, SR_TID.X ;  /* 0x0000000000007919 */ /* 0x000e620000002100 */
[----:B------:R-:W2:Y:S01]  /*0020*/  LDC.64 R4, c[0x0][0x218] ;  /* 0x00008600ff047b82 */ /* 0x000ea20000000a00 */
[----:B------:R-:W-:Y:S01]  /*0030*/  ULDC.64 UR4, c[0x0][0x208] ;  /* 0x0000820000047ab9 */ /* 0x000fe20000000a00 */
[----:B------:R-:W3:Y:S01]  /*0040*/  S2R R9, SR_CTAID.X ;  /* 0x0000000000097919 */ /* 0x000ee20000002500 */
[----:B-1----:R-:W-:Y:S02]  /*0050*/  LOP3.LUT R0, R0, 0x7f, RZ, 0xc0, !PT ;  /* 0x0000007f00007812 */ /* 0x002fe400078ec0ff */
[----:B---3--:R-:W-:Y:S02]  /*0060*/  SHF.R.S32.HI R2, RZ, 0x18, R9 ;  /* 0x00000018ff027819 */ /* 0x008fe40000011409 */
[----:B------:R-:W-:Y:S02]  /*0070*/  LEA R9, R9, R0, 0x7 ;  /* 0x0000000009097211 */ /* 0x000fe400078e38ff */
[----:B------:R-:W-:-:S02]  /*0080*/  SGXT R0, R2, 0x1 ;  /* 0x000000010200781a */ /* 0x000fc40000000200 */
[----:B------:R-:W1:Y:S01]  /*0090*/  LDC.64 R2, c[0x0][0x210] ;  /* 0x00008400ff027b82 */ /* 0x000e620000000a00 */
[----:B------:R-:W-:Y:S02]  /*00a0*/  ISETP.GE.AND P0, PT, R9, 0x200, PT ;  /* 0x000002000900780c */ /* 0x000fe40003f06270 */
[----:B------:R-:W-:-:S04]  /*00b0*/  LEA.HI R0, R0, R9, RZ, 0x4 ;  /* 0x0000000900007211 */ /* 0x000fc800078f20ff */
[----:B------:R-:W-:-:S04]  /*00c0*/  SHF.R.S32.HI R0, RZ, 0x4, R0 ;  /* 0x00000004ff007819 */ /* 0x000fc80000011400 */
[----:B------:R-:W-:-:S04]  /*00d0*/  LEA.HI R6, R0, R0, RZ, 0x3 ;  /* 0x0000000000067211 */ /* 0x000fc800078f18ff */
[----:B------:R-:W-:-:S04]  /*00e0*/  LOP3.LUT R7, R6, 0xfffffff8, RZ, 0xc0, !PT ;  /* 0xfffffff806077812 */ /* 0x000fc800078ec0ff */
[----:B------:R-:W-:Y:S01]  /*00f0*/  IADD3 R7, R0, -R7, RZ ;  /* 0x8000000700077210 */ /* 0x000fe20007ffe0ff */
[----:B------:R-:W-:-:S04]  /*0100*/  IMAD.MOV.U32 R0, RZ, RZ, RZ ;  /* 0x000000ffff007224 */ /* 0x000fc800078e00ff */
[----:B--2---:R-:W-:Y:S01]  /*0110*/  IMAD.WIDE R4, R7, 0x4, R4 ;  /* 0x0000000407047825 */ /* 0x004fe200078e0204 */
[----:B------:R-:W-:-:S03]  /*0120*/  HFMA2.MMA R7, -RZ, RZ, 0, 0 ;  /* 0x00000000ff077435 */ /* 0x000fc600000001ff */
[----:B-1----:R-:W-:-:S05]  /*0130*/  IMAD.WIDE R2, R9, 0x4, R2 ;  /* 0x0000000409027825 */ /* 0x002fca00078e0202 */
[----:B------:R-:W2:Y:S04]  /*0140*/  @!P0 LDG.E R0, desc[UR4][R2.64] ;  /* 0x0000000402008981 */ /* 0x000ea8000c1e1900 */
[----:B------:R1:W2:Y:S02]  /*0150*/  @!P0 LDG.E.EL R7, desc[UR4][R4.64] ;  /* 0x0000000404078981 */ /* 0x0002a4000c2e1900 */
[----:B-1----:R-:W-:Y:S02]  /*0160*/  IMAD.MOV.U32 R5, RZ, RZ, 0x3e800000 ;  /* 0x3e800000ff057424 */ /* 0x002fe400078e00ff */
[----:B--2---:R-:W-:-:S04]  /*0170*/  FADD R11, R7, R0 ;  /* 0x00000000070b7221 */ /* 0x004fc80000000000 */
[----:B------:R-:W-:Y:S01]  /*0180*/  FADD R0, RZ, -R11 ;  /* 0x8000000bff007221 */ /* 0x000fe20000000000 */
[----:B------:R1:W-:Y:S03]  /*0190*/  @!P0 STG.E desc[UR4][R2.64], R11 ;  /* 0x0000000b02008986 */ /* 0x0003e6000c101904 */
[----:B------:R-:W-:-:S05]  /*01a0*/  FMUL R0, R0, 1.4426950216293334961 ;  /* 0x3fb8aa3b00007820 */ /* 0x000fca0000400000 */
[----:B------:R-:W-:-:S13]  /*01b0*/  FSETP.GEU.AND P1, PT, R0, -126, PT ;  /* 0xc2fc00000000780b */ /* 0x000fda0003f2e000 */
[----:B------:R-:W-:-:S04]  /*01c0*/  @!P1 FMUL R0, R0, 0.5 ;  /* 0x3f00000000009820 */ /* 0x000fc80000400000 */
[----:B------:R-:W2:Y:S02]  /*01d0*/  MUFU.EX2 R6, R0 ;  /* 0x0000000000067308 */ /* 0x000ea40000000800 */
[----:B--2---:R-:W-:-:S04]  /*01e0*/  @!P1 FMUL R6, R6, R6 ;  /* 0x0000000606069220 */ /* 0x004fc80000400000 */
[----:B------:R-:W-:Y:S02]  /*01f0*/  FADD R8, R6, 1 ;  /* 0x3f80000006087421 */ /* 0x000fe40000000000 */
[----:B------:R-:W2:Y:S03]  /*0200*/  LDC.64 R6, c[0x0][0x220] ;  /* 0x00008800ff067b82 */ /* 0x000ea60000000a00 */
[----:B------:R-:W-:-:S04]  /*0210*/  FSETP.GT.AND P1, PT, R8, 8.50705917302346158658e+37, PT ;  /* 0x7e8000000800780b */ /* 0x000fc80003f24000 */
[----:B------:R-:W-:-:S09]  /*0220*/  FSEL R5, R5, 1, P1 ;  /* 0x3f80000005057808 */ /* 0x000fd20000800000 */
[----:B------:R-:W-:-:S06]  /*0230*/  @P1 FMUL R8, R8, 0.25 ;  /* 0x3e80000008081820 */ /* 0x000fcc0000400000 */
[----:B------:R-:W3:Y:S02]  /*0240*/  MUFU.RCP R8, R8 ;  /* 0x0000000800087308 */ /* 0x000ee40000001000 */
[----:B---3--:R-:W-:Y:S01]  /*0250*/  FMUL R10, R8, R5 ;  /* 0x00000005080a7220 */ /* 0x008fe20000400000 */
[----:B--2---:R-:W-:-:S04]  /*0260*/  IMAD.WIDE R4, R9, 0x4, R6 ;  /* 0x0000000409047825 */ /* 0x004fc800078e0206 */
[----:B------:R-:W-:Y:S01]  /*0270*/  FMUL R7, R11, R10 ;  /* 0x0000000a0b077220 */ /* 0x000fe20000400000 */
[----:B-1----:R-:W-:Y:S06]  /*0280*/  @P0 EXIT ;  /* 0x000000000000094d */ /* 0x002fec0003800000 */
[----:B------:R-:W-:Y:S01]  /*0290*/  STG.E desc[UR4][R4.64], R7 ;  /* 0x0000000704007986 */ /* 0x000fe2000c101904 */
[----:B------:R-:W-:Y:S05]  /*02a0*/  EXIT ;  /* 0x000000000000794d */ /* 0x000fea0003800000 */
.L_x_0:
[----:B------:R-:W-:-:S00]  /*02b0*/  BRA `(.L_x_0) ;  /* 0xfffffffc00fc7947 */ /* 0x000fc0000383ffff */
[----:B------:R-:W-:-:S00]  /*02c0*/  NOP ;  /* 0x0000000000007918 */ /* 0x000fc00000000000 */
        /* <DEDUP_REMOVED lines=11> */
.L_x_1:


//--------------------- .nv.constant0.triton_poi_fused_convolution_silu_7 --------------------------
	.section	.nv.constant0.triton_poi_fused_convolution_silu_7,"a",@progbits
	.sectionflags	@""
	.align	4
.nv.constant0.triton_poi_fused_convolution_silu_7:
	.zero		556
